	.headerflags	@"EF_CUDA_TEXMODE_UNIFIED EF_CUDA_64BIT_ADDRESS EF_CUDA_ACCELERATORS EF_CUDA_SM90 EF_CUDA_VIRTUAL_SM(EF_CUDA_SM90)"
	.elftype	@"ET_EXEC"


//--------------------- .nv.info                  --------------------------
	.section	.nv.info,"",@"SHT_CUDA_INFO"
	.align	4


	//----- nvinfo : EIATTR_REGCOUNT
	.align		4
        /*0000*/ 	.byte	0x04, 0x2f
        /*0002*/ 	.short	(.L_1 - .L_0)
	.align		4
.L_0:
        /*0004*/ 	.word	index@(triton_poi_fused_convolution_reflection_pad2d_40)
        /*0008*/ 	.word	0x0000001e


	//----- nvinfo : EIATTR_MIN_STACK_SIZE
	.align		4
.L_1:
        /*000c*/ 	.byte	0x04, 0x12
        /*000e*/ 	.short	(.L_3 - .L_2)
	.align		4
.L_2:
        /*0010*/ 	.word	index@(triton_poi_fused_convolution_reflection_pad2d_40)
        /*0014*/ 	.word	0x00000000


	//----- nvinfo : EIATTR_FRAME_SIZE
	.align		4
.L_3:
        /*0018*/ 	.byte	0x04, 0x11
        /*001a*/ 	.short	(.L_5 - .L_4)
	.align		4
.L_4:
        /*001c*/ 	.word	index@(triton_poi_fused_convolution_reflection_pad2d_40)
        /*0020*/ 	.word	0x00000000


	//----- nvinfo : EIATTR_MIN_STACK_SIZE
	.align		4
.L_5:
        /*0024*/ 	.byte	0x04, 0x12
        /*0026*/ 	.short	(.L_7 - .L_6)
	.align		4
.L_6:
        /*0028*/ 	.word	index@(triton_poi_fused_convolution_reflection_pad2d_40)
        /*002c*/ 	.word	0x00000000
.L_7:


//--------------------- .nv.info.triton_poi_fused_convolution_reflection_pad2d_40 --------------------------
	.section	.nv.info.triton_poi_fused_convolution_reflection_pad2d_40,"",@"SHT_CUDA_INFO"
	.sectionflags	@""
	.align	4


	//----- nvinfo : EIATTR_CUDA_API_VERSION
	.align		4
        /*0000*/ 	.byte	0x04, 0x37
        /*0002*/ 	.short	(.L_9 - .L_8)
.L_8:
        /*0004*/ 	.word	0x0000007c


	//----- nvinfo : EIATTR_KPARAM_INFO
	.align		4
.L_9:
        /*0008*/ 	.byte	0x04, 0x17
        /*000a*/ 	.short	(.L_11 - .L_10)
.L_10:
        /*000c*/ 	.word	0x00000000
        /*0010*/ 	.short	0x0003
        /*0012*/ 	.short	0x0018
        /*0014*/ 	.byte	0x00, 0xf0, 0x11, 0x00


	//----- nvinfo : EIATTR_KPARAM_INFO
	.align		4
.L_11:
        /*0018*/ 	.byte	0x04, 0x17
        /*001a*/ 	.short	(.L_13 - .L_12)
.L_12:
        /*001c*/ 	.word	0x00000000
        /*0020*/ 	.short	0x0002
        /*0022*/ 	.short	0x0010
        /*0024*/ 	.byte	0x00, 0xf4, 0x21, 0x00


	//----- nvinfo : EIATTR_KPARAM_INFO
	.align		4
.L_13:
        /*0028*/ 	.byte	0x04, 0x17
        /*002a*/ 	.short	(.L_15 - .L_14)
.L_14:
        /*002c*/ 	.word	0x00000000
        /*0030*/ 	.short	0x0001
        /*0032*/ 	.short	0x0008
        /*0034*/ 	.byte	0x00, 0xf4, 0x21, 0x00


	//----- nvinfo : EIATTR_KPARAM_INFO
	.align		4
.L_15:
        /*0038*/ 	.byte	0x04, 0x17
        /*003a*/ 	.short	(.L_17 - .L_16)
.L_16:
        /*003c*/ 	.word	0x00000000
        /*0040*/ 	.short	0x0000
        /*0042*/ 	.short	0x0000
        /*0044*/ 	.byte	0x00, 0xf4, 0x21, 0x00


	//----- nvinfo : EIATTR_SPARSE_MMA_MASK
	.align		4
.L_17:
        /*0048*/ 	.byte	0x03, 0x50
        /*004a*/ 	.short	0x0000


	//----- nvinfo : EIATTR_MAXREG_COUNT
	.align		4
        /*004c*/ 	.byte	0x03, 0x1b
        /*004e*/ 	.short	0x00ff


	//----- nvinfo : EIATTR_EXIT_INSTR_OFFSETS
	.align		4
        /*0050*/ 	.byte	0x04, 0x1c
        /*0052*/ 	.short	(.L_19 - .L_18)


	//   ....[0]....
.L_18:
        /*0054*/ 	.word	0x00000c60


	//----- nvinfo : EIATTR_REQNTID
	.align		4
.L_19:
        /*0058*/ 	.byte	0x04, 0x10
        /*005a*/ 	.short	(.L_21 - .L_20)
.L_20:
        /*005c*/ 	.word	0x00000080
        /*0060*/ 	.word	0x00000001
        /*0064*/ 	.word	0x00000001


	//----- nvinfo : EIATTR_CBANK_PARAM_SIZE
	.align		4
.L_21:
        /*0068*/ 	.byte	0x03, 0x19
        /*006a*/ 	.short	0x001c


	//----- nvinfo : EIATTR_PARAM_CBANK
	.align		4
        /*006c*/ 	.byte	0x04, 0x0a
        /*006e*/ 	.short	(.L_23 - .L_22)
	.align		4
.L_22:
        /*0070*/ 	.word	index@(.nv.constant0.triton_poi_fused_convolution_reflection_pad2d_40)
        /*0074*/ 	.short	0x0210
        /*0076*/ 	.short	0x001c


	//----- nvinfo : EIATTR_SW_WAR
	.align		4
.L_23:
        /*0078*/ 	.byte	0x04, 0x36
        /*007a*/ 	.short	(.L_25 - .L_24)
.L_24:
        /*007c*/ 	.word	0x00000008
.L_25:


//--------------------- .nv.callgraph             --------------------------
	.section	.nv.callgraph,"",@"SHT_CUDA_CALLGRAPH"
	.align	4
	.sectionentsize	8
	.align		4
        /*0000*/ 	.word	0x00000000
	.align		4
        /*0004*/ 	.word	0xffffffff
	.align		4
        /*0008*/ 	.word	0x00000000
	.align		4
        /*000c*/ 	.word	0xfffffffe
	.align		4
        /*0010*/ 	.word	0x00000000
	.align		4
        /*0014*/ 	.word	0xfffffffd
	.align		4
        /*0018*/ 	.word	0x00000000
	.align		4
        /*001c*/ 	.word	0xfffffffc


//--------------------- .text.triton_poi_fused_convolution_reflection_pad2d_40 --------------------------
	.section	.text.triton_poi_fused_convolution_reflection_pad2d_40,"ax",@progbits
	.align	128
        .global         triton_poi_fused_convolution_reflection_pad2d_40
        .type           triton_poi_fused_convolution_reflection_pad2d_40,@function
        .size           triton_poi_fused_convolution_reflection_pad2d_40,(.L_x_1 - triton_poi_fused_convolution_reflection_pad2d_40)
        .other          triton_poi_fused_convolution_reflection_pad2d_40,@"STO_CUDA_ENTRY STV_DEFAULT"
triton_poi_fused_convolution_reflection_pad2d_40:
.text.triton_poi_fused_convolution_reflection_pad2d_40:
[----:B------:R-:W-:Y:S01]  /*0000*/  LDC R1, c[0x0][0x28] ;  /* 0x00000a00ff017b82 */ /* 0x000fe20000000800 */
[----:B------:R-:W1:Y:S01]  /*0010*/  S2R R0, SR_TID.X ;  /* 0x0000000000007919 */ /* 0x000e620000002100 */
[----:B------:R-:W-:Y:S01]  /*0020*/  ULDC.64 UR4, c[0x0][0x208] ;  /* 0x0000820000047ab9 */ /* 0x000fe20000000a00 */
[----:B------:R-:W2:Y:S01]  /*0030*/  S2R R3, SR_CTAID.X ;  /* 0x0000000000037919 */ /* 0x000ea20000002500 */
[----:B-1----:R-:W-:-:S05]  /*0040*/  IMAD.SHL.U32 R0, R0, 0x4, RZ ;  /* 0x0000000400007824 */ /* 0x002fca00078e00ff */
[----:B------:R-:W-:-:S05]  /*0050*/  LOP3.LUT R0, R0, 0x1fc, RZ, 0xc0, !PT ;  /* 0x000001fc00007812 */ /* 0x000fca00078ec0ff */
[----:B--2---:R-:W-:-:S04]  /*0060*/  IMAD R0, R3, 0x400, R0 ;  /* 0x0000040003007824 */ /* 0x004fc800078e0200 */
[C---:B------:R-:W-:Y:S01]  /*0070*/  IMAD.HI R5, R0.reuse, 0x38e38e39, RZ ;  /* 0x38e38e3900057827 */ /* 0x040fe200078e02ff */
[----:B------:R-:W-:Y:S02]  /*0080*/  IADD3 R12, R0, 0x1, RZ ;  /* 0x00000001000c7810 */ /* 0x000fe40007ffe0ff */
[----:B------:R-:W-:Y:S01]  /*0090*/  IADD3 R7, R0, 0x201, RZ ;  /* 0x0000020100077810 */ /* 0x000fe20007ffe0ff */
[----:B------:R-:W-:Y:S01]  /*00a0*/  VIADD R13, R0, 0x3 ;  /* 0x00000003000d7836 */ /* 0x000fe20000000000 */
[----:B------:R-:W-:Y:S01]  /*00b0*/  SHF.R.U32.HI R2, RZ, 0x1f, R5 ;  /* 0x0000001fff027819 */ /* 0x000fe20000011605 */
[----:B------:R-:W-:-:S03]  /*00c0*/  IMAD.HI R6, R12, 0x38e38e39, RZ ;  /* 0x38e38e390c067827 */ /* 0x000fc600078e02ff */
[----:B------:R-:W-:Y:S01]  /*00d0*/  LEA.HI.SX32 R5, R5, R2, 0x1e ;  /* 0x0000000205057211 */ /* 0x000fe200078ff2ff */
[----:B------:R-:W-:Y:S01]  /*00e0*/  IMAD.HI R2, R0, 0x1948b0fd, RZ ;  /* 0x1948b0fd00027827 */ /* 0x000fe200078e02ff */
[----:B------:R-:W-:-:S03]  /*00f0*/  SHF.R.U32.HI R3, RZ, 0x1f, R6 ;  /* 0x0000001fff037819 */ /* 0x000fc60000011606 */
[----:B------:R-:W-:Y:S01]  /*0100*/  IMAD.HI R14, R13, 0x38e38e39, RZ ;  /* 0x38e38e390d0e7827 */ /* 0x000fe200078e02ff */
[----:B------:R-:W-:Y:S02]  /*0110*/  SHF.R.U32.HI R11, RZ, 0x1f, R2 ;  /* 0x0000001fff0b7819 */ /* 0x000fe40000011602 */
[----:B------:R-:W-:Y:S01]  /*0120*/  LEA.HI.SX32 R6, R6, R3, 0x1e ;  /* 0x0000000306067211 */ /* 0x000fe200078ff2ff */
[----:B------:R-:W-:Y:S01]  /*0130*/  VIADD R16, R0, 0x2 ;  /* 0x0000000200107836 */ /* 0x000fe20000000000 */
[----:B------:R-:W-:Y:S01]  /*0140*/  SHF.R.U32.HI R9, RZ, 0x1f, R14 ;  /* 0x0000001fff097819 */ /* 0x000fe2000001160e */
[----:B------:R-:W-:Y:S01]  /*0150*/  IMAD.HI R17, R7, 0x38e38e39, RZ ;  /* 0x38e38e3907117827 */ /* 0x000fe200078e02ff */
[----:B------:R-:W-:Y:S02]  /*0160*/  LEA.HI.SX32 R2, R2, R11, 0x1b ;  /* 0x0000000b02027211 */ /* 0x000fe400078fdaff */
[----:B------:R-:W-:Y:S01]  /*0170*/  LEA.HI.SX32 R14, R14, R9, 0x1e ;  /* 0x000000090e0e7211 */ /* 0x000fe200078ff2ff */
[----:B------:R-:W-:Y:S01]  /*0180*/  IMAD.HI R10, R16, 0x38e38e39, RZ ;  /* 0x38e38e39100a7827 */ /* 0x000fe200078e02ff */
[----:B------:R-:W-:-:S02]  /*0190*/  IADD3 R11, R0, 0x202, RZ ;  /* 0x00000202000b7810 */ /* 0x000fc40007ffe0ff */
[----:B------:R-:W-:Y:S01]  /*01a0*/  SHF.R.U32.HI R4, RZ, 0x1f, R17 ;  /* 0x0000001fff047819 */ /* 0x000fe20000011611 */
[C---:B------:R-:W-:Y:S01]  /*01b0*/  VIADD R8, R0.reuse, 0x203 ;  /* 0x0000020300087836 */ /* 0x040fe20000000000 */
[----:B------:R-:W-:Y:S01]  /*01c0*/  SHF.R.U32.HI R3, RZ, 0x1f, R10 ;  /* 0x0000001fff037819 */ /* 0x000fe2000001160a */
[----:B------:R-:W-:Y:S01]  /*01d0*/  VIADD R9, R0, 0x200 ;  /* 0x0000020000097836 */ /* 0x000fe20000000000 */
[----:B------:R-:W-:Y:S01]  /*01e0*/  LEA.HI.SX32 R17, R17, R4, 0x1e ;  /* 0x0000000411117211 */ /* 0x000fe200078ff2ff */
[----:B------:R-:W-:Y:S01]  /*01f0*/  IMAD.HI R15, R8, 0x38e38e39, RZ ;  /* 0x38e38e39080f7827 */ /* 0x000fe200078e02ff */
[----:B------:R-:W-:-:S03]  /*0200*/  LEA.HI.SX32 R10, R10, R3, 0x1e ;  /* 0x000000030a0a7211 */ /* 0x000fc600078ff2ff */
[----:B------:R-:W-:Y:S01]  /*0210*/  IMAD.HI R3, R9, 0x38e38e39, RZ ;  /* 0x38e38e3909037827 */ /* 0x000fe200078e02ff */
[----:B------:R-:W-:-:S03]  /*0220*/  SHF.R.U32.HI R4, RZ, 0x1f, R15 ;  /* 0x0000001fff047819 */ /* 0x000fc6000001160f */
[----:B------:R-:W-:Y:S01]  /*0230*/  IMAD.HI R19, R11, 0x38e38e39, RZ ;  /* 0x38e38e390b137827 */ /* 0x000fe200078e02ff */
[----:B------:R-:W-:Y:S02]  /*0240*/  SHF.R.U32.HI R20, RZ, 0x1f, R3 ;  /* 0x0000001fff147819 */ /* 0x000fe40000011603 */
[----:B------:R-:W-:Y:S01]  /*0250*/  LEA.HI.SX32 R15, R15, R4, 0x1e ;  /* 0x000000040f0f7211 */ /* 0x000fe200078ff2ff */
[----:B------:R-:W-:Y:S01]  /*0260*/  IMAD.HI R21, R9, 0x1948b0fd, RZ ;  /* 0x1948b0fd09157827 */ /* 0x000fe200078e02ff */
[----:B------:R-:W-:Y:S02]  /*0270*/  SHF.R.U32.HI R22, RZ, 0x1f, R19 ;  /* 0x0000001fff167819 */ /* 0x000fe40000011613 */
[----:B------:R-:W-:Y:S01]  /*0280*/  LEA.HI.SX32 R4, R3, R20, 0x1e ;  /* 0x0000001403047211 */ /* 0x000fe200078ff2ff */
[----:B------:R-:W-:Y:S01]  /*0290*/  IMAD.HI R18, R5, 0x38e38e39, RZ ;  /* 0x38e38e3905127827 */ /* 0x000fe200078e02ff */
[----:B------:R-:W-:Y:S02]  /*02a0*/  SHF.R.U32.HI R20, RZ, 0x1f, R21 ;  /* 0x0000001fff147819 */ /* 0x000fe40000011615 */
[----:B------:R-:W-:Y:S01]  /*02b0*/  LEA.HI.SX32 R3, R19, R22, 0x1e ;  /* 0x0000001613037211 */ /* 0x000fe200078ff2ff */
[----:B------:R-:W-:Y:S01]  /*02c0*/  IMAD R19, R6, 0x12, RZ ;  /* 0x0000001206137824 */ /* 0x000fe200078e02ff */
[----:B------:R-:W-:Y:S01]  /*02d0*/  SHF.R.U32.HI R23, RZ, 0x1f, R18 ;  /* 0x0000001fff177819 */ /* 0x000fe20000011612 */
[----:B------:R-:W-:Y:S01]  /*02e0*/  IMAD R17, R17, 0x12, RZ ;  /* 0x0000001211117824 */ /* 0x000fe200078e02ff */
[----:B------:R-:W-:Y:S01]  /*02f0*/  LEA.HI.SX32 R6, R21, R20, 0x1b ;  /* 0x0000001415067211 */ /* 0x000fe200078fdaff */
[----:B------:R-:W-:Y:S01]  /*0300*/  IMAD R20, R14, 0x12, RZ ;  /* 0x000000120e147824 */ /* 0x000fe200078e02ff */
[----:B------:R-:W-:Y:S01]  /*0310*/  LEA.HI.SX32 R14, R18, R23, 0x1e ;  /* 0x00000017120e7211 */ /* 0x000fe200078ff2ff */
[----:B------:R-:W-:Y:S01]  /*0320*/  IMAD.HI R18, R10, 0x38e38e39, RZ ;  /* 0x38e38e390a127827 */ /* 0x000fe200078e02ff */
[----:B------:R-:W-:-:S02]  /*0330*/  LOP3.LUT R19, RZ, R19, RZ, 0x33, !PT ;  /* 0x00000013ff137212 */ /* 0x000fc400078e33ff */
[----:B------:R-:W-:Y:S01]  /*0340*/  LOP3.LUT R20, RZ, R20, RZ, 0x33, !PT ;  /* 0x00000014ff147212 */ /* 0x000fe200078e33ff */
[----:B------:R-:W-:Y:S02]  /*0350*/  IMAD R15, R15, 0x12, RZ ;  /* 0x000000120f0f7824 */ /* 0x000fe400078e02ff */
[----:B------:R-:W-:Y:S01]  /*0360*/  IMAD.IADD R12, R12, 0x1, R19 ;  /* 0x000000010c0c7824 */ /* 0x000fe200078e0213 */
[----:B------:R-:W-:Y:S01]  /*0370*/  SHF.R.U32.HI R19, RZ, 0x1f, R18 ;  /* 0x0000001fff137819 */ /* 0x000fe20000011612 */
[----:B------:R-:W-:Y:S01]  /*0380*/  IMAD.IADD R13, R13, 0x1, R20 ;  /* 0x000000010d0d7824 */ /* 0x000fe200078e0214 */
[----:B------:R-:W-:Y:S01]  /*0390*/  LOP3.LUT R20, RZ, R17, RZ, 0x33, !PT ;  /* 0x00000011ff147212 */ /* 0x000fe200078e33ff */
[----:B------:R-:W-:Y:S01]  /*03a0*/  IMAD R14, R14, 0x12, RZ ;  /* 0x000000120e0e7824 */ /* 0x000fe200078e02ff */
[----:B------:R-:W-:Y:S01]  /*03b0*/  LEA.HI.SX32 R18, R18, R19, 0x1e ;  /* 0x0000001312127211 */ /* 0x000fe200078ff2ff */
[----:B------:R-:W-:Y:S01]  /*03c0*/  IMAD.HI R19, R4, 0x38e38e39, RZ ;  /* 0x38e38e3904137827 */ /* 0x000fe200078e02ff */
[----:B------:R-:W-:-:S02]  /*03d0*/  LOP3.LUT R17, RZ, R15, RZ, 0x33, !PT ;  /* 0x0000000fff117212 */ /* 0x000fc400078e33ff */
[----:B------:R-:W-:Y:S01]  /*03e0*/  LOP3.LUT R14, RZ, R14, RZ, 0x33, !PT ;  /* 0x0000000eff0e7212 */ /* 0x000fe200078e33ff */
[----:B------:R-:W-:-:S04]  /*03f0*/  IMAD.HI R15, R3, 0x38e38e39, RZ ;  /* 0x38e38e39030f7827 */ /* 0x000fc800078e02ff */
[----:B------:R-:W-:Y:S01]  /*0400*/  IMAD.IADD R7, R7, 0x1, R20 ;  /* 0x0000000107077824 */ /* 0x000fe200078e0214 */
[----:B------:R-:W-:Y:S01]  /*0410*/  SHF.R.U32.HI R20, RZ, 0x1f, R19 ;  /* 0x0000001fff147819 */ /* 0x000fe20000011613 */
[----:B------:R-:W-:Y:S01]  /*0420*/  IMAD R18, R18, 0x12, RZ ;  /* 0x0000001212127824 */ /* 0x000fe200078e02ff */
[----:B------:R-:W-:Y:S01]  /*0430*/  SHF.R.U32.HI R24, RZ, 0x1f, R15 ;  /* 0x0000001fff187819 */ /* 0x000fe2000001160f */
[----:B------:R-:W-:Y:S01]  /*0440*/  IMAD R21, R10, 0x12, RZ ;  /* 0x000000120a157824 */ /* 0x000fe200078e02ff */
[----:B------:R-:W-:Y:S01]  /*0450*/  LEA.HI.SX32 R20, R19, R20, 0x1e ;  /* 0x0000001413147211 */ /* 0x000fe200078ff2ff */
[----:B------:R-:W-:Y:S01]  /*0460*/  IMAD.IADD R8, R8, 0x1, R17 ;  /* 0x0000000108087824 */ /* 0x000fe200078e0211 */
[----:B------:R-:W-:Y:S01]  /*0470*/  LOP3.LUT R17, RZ, R18, RZ, 0x33, !PT ;  /* 0x00000012ff117212 */ /* 0x000fe200078e33ff */
[C---:B------:R-:W-:Y:S01]  /*0480*/  IMAD.IADD R14, R5.reuse, 0x1, R14 ;  /* 0x00000001050e7824 */ /* 0x040fe200078e020e */
[----:B------:R-:W-:Y:S01]  /*0490*/  LOP3.LUT R21, RZ, R21, RZ, 0x33, !PT ;  /* 0x00000015ff157212 */ /* 0x000fe200078e33ff */
[----:B------:R-:W-:Y:S01]  /*04a0*/  IMAD R5, R5, 0x12, RZ ;  /* 0x0000001205057824 */ /* 0x000fe200078e02ff */
[----:B------:R-:W-:Y:S01]  /*04b0*/  LEA.HI.SX32 R24, R15, R24, 0x1e ;  /* 0x000000180f187211 */ /* 0x000fe200078ff2ff */
[----:B------:R-:W-:Y:S01]  /*04c0*/  IMAD R20, R20, 0x12, RZ ;  /* 0x0000001214147824 */ /* 0x000fe200078e02ff */
[----:B------:R-:W-:Y:S01]  /*04d0*/  IADD3 R10, R10, R17, RZ ;  /* 0x000000110a0a7210 */ /* 0x000fe20007ffe0ff */
[----:B------:R-:W-:Y:S01]  /*04e0*/  IMAD R23, R3, 0x12, RZ ;  /* 0x0000001203177824 */ /* 0x000fe200078e02ff */
[----:B------:R-:W-:Y:S01]  /*04f0*/  IADD3 R16, R16, R21, RZ ;  /* 0x0000001510107210 */ /* 0x000fe20007ffe0ff */
[----:B------:R-:W-:Y:S01]  /*0500*/  IMAD R21, R4, 0x12, RZ ;  /* 0x0000001204157824 */ /* 0x000fe200078e02ff */
[----:B------:R-:W-:Y:S01]  /*0510*/  LOP3.LUT R17, RZ, R5, RZ, 0x33, !PT ;  /* 0x00000005ff117212 */ /* 0x000fe200078e33ff */
[----:B------:R-:W-:Y:S01]  /*0520*/  IMAD R24, R24, 0x12, RZ ;  /* 0x0000001218187824 */ /* 0x000fe200078e02ff */
[----:B------:R-:W-:-:S02]  /*0530*/  SHF.R.S32.HI R5, RZ, 0x1f, R6 ;  /* 0x0000001fff057819 */ /* 0x000fc40000011406 */
[----:B------:R-:W-:Y:S02]  /*0540*/  IADD3 R17, R0, R17, RZ ;  /* 0x0000001100117210 */ /* 0x000fe40007ffe0ff */
[----:B------:R-:W-:Y:S02]  /*0550*/  LOP3.LUT R19, RZ, R20, RZ, 0x33, !PT ;  /* 0x00000014ff137212 */ /* 0x000fe400078e33ff */
[----:B------:R-:W-:Y:S02]  /*0560*/  LOP3.LUT R22, RZ, R21, RZ, 0x33, !PT ;  /* 0x00000015ff167212 */ /* 0x000fe400078e33ff */
[----:B------:R-:W-:Y:S01]  /*0570*/  LOP3.LUT R24, RZ, R24, RZ, 0x33, !PT ;  /* 0x00000018ff187212 */ /* 0x000fe200078e33ff */
[----:B------:R-:W-:Y:S01]  /*0580*/  IMAD.IADD R18, R4, 0x1, R19 ;  /* 0x0000000104127824 */ /* 0x000fe200078e0213 */
[----:B------:R-:W-:Y:S02]  /*0590*/  SHF.R.S32.HI R15, RZ, 0x1f, R2 ;  /* 0x0000001fff0f7819 */ /* 0x000fe40000011402 */
[----:B------:R-:W-:Y:S01]  /*05a0*/  LEA.HI R5, R5, R6, RZ, 0x8 ;  /* 0x0000000605057211 */ /* 0x000fe200078f40ff */
[----:B------:R-:W-:Y:S01]  /*05b0*/  IMAD.IADD R19, R3, 0x1, R24 ;  /* 0x0000000103137824 */ /* 0x000fe200078e0218 */
[----:B------:R-:W-:-:S02]  /*05c0*/  IABS R20, R17 ;  /* 0x0000001100147213 */ /* 0x000fc40000000000 */
[----:B------:R-:W-:Y:S02]  /*05d0*/  IADD3 R9, R9, R22, RZ ;  /* 0x0000001609097210 */ /* 0x000fe40007ffe0ff */
[----:B------:R-:W-:Y:S02]  /*05e0*/  LOP3.LUT R26, RZ, R23, RZ, 0x33, !PT ;  /* 0x00000017ff1a7212 */ /* 0x000fe400078e33ff */
[----:B------:R-:W-:Y:S02]  /*05f0*/  LEA.HI R15, R15, R2, RZ, 0x8 ;  /* 0x000000020f0f7211 */ /* 0x000fe400078f40ff */
[----:B------:R-:W-:Y:S01]  /*0600*/  LOP3.LUT R17, R5, 0xffffff00, RZ, 0xc0, !PT ;  /* 0xffffff0005117812 */ /* 0x000fe200078ec0ff */
[----:B------:R-:W-:Y:S01]  /*0610*/  IMAD.MOV.U32 R5, RZ, RZ, R20 ;  /* 0x000000ffff057224 */ /* 0x000fe200078e0014 */
[----:B------:R-:W-:Y:S01]  /*0620*/  IABS R3, R12 ;  /* 0x0000000c00037213 */ /* 0x000fe20000000000 */
[----:B------:R-:W-:Y:S01]  /*0630*/  IMAD.IADD R11, R11, 0x1, R26 ;  /* 0x000000010b0b7824 */ /* 0x000fe200078e021a */
[----:B------:R-:W-:Y:S01]  /*0640*/  IABS R12, R16 ;  /* 0x00000010000c7213 */ /* 0x000fe20000000000 */
[----:B------:R-:W-:Y:S01]  /*0650*/  IMAD.IADD R17, R6, 0x1, -R17 ;  /* 0x0000000106117824 */ /* 0x000fe200078e0a11 */
[----:B------:R-:W-:Y:S01]  /*0660*/  IABS R8, R8 ;  /* 0x0000000800087213 */ /* 0x000fe20000000000 */
[----:B------:R-:W-:Y:S01]  /*0670*/  VIADD R3, R3, 0xfffffff1 ;  /* 0xfffffff103037836 */ /* 0x000fe20000000000 */
[----:B------:R-:W-:Y:S01]  /*0680*/  IABS R4, R13 ;  /* 0x0000000d00047213 */ /* 0x000fe20000000000 */
[----:B------:R-:W-:Y:S01]  /*0690*/  VIADD R12, R12, 0xfffffff1 ;  /* 0xfffffff10c0c7836 */ /* 0x000fe20000000000 */
[----:B------:R-:W-:Y:S01]  /*06a0*/  IABS R9, R9 ;  /* 0x0000000900097213 */ /* 0x000fe20000000000 */
[----:B------:R-:W-:Y:S01]  /*06b0*/  VIADD R8, R8, 0xfffffff1 ;  /* 0xfffffff108087836 */ /* 0x000fe20000000000 */
[----:B------:R-:W-:-:S02]  /*06c0*/  LOP3.LUT R15, R15, 0xffffff00, RZ, 0xc0, !PT ;  /* 0xffffff000f0f7812 */ /* 0x000fc400078ec0ff */
[----:B------:R-:W-:Y:S01]  /*06d0*/  IADD3 R5, R5, -0xf, RZ ;  /* 0xfffffff105057810 */ /* 0x000fe20007ffe0ff */
[----:B------:R-:W-:Y:S01]  /*06e0*/  VIADD R9, R9, 0xfffffff1 ;  /* 0xfffffff109097836 */ /* 0x000fe20000000000 */
[----:B------:R-:W-:Y:S01]  /*06f0*/  IADD3 R4, R4, -0xf, RZ ;  /* 0xfffffff104047810 */ /* 0x000fe20007ffe0ff */
[C---:B------:R-:W-:Y:S01]  /*0700*/  IMAD.IADD R15, R2.reuse, 0x1, -R15 ;  /* 0x00000001020f7824 */ /* 0x040fe200078e0a0f */
[----:B------:R-:W-:Y:S02]  /*0710*/  IABS R7, R7 ;  /* 0x0000000700077213 */ /* 0x000fe40000000000 */
[----:B------:R-:W-:Y:S02]  /*0720*/  IABS R10, R10 ;  /* 0x0000000a000a7213 */ /* 0x000fe40000000000 */
[----:B------:R-:W-:Y:S02]  /*0730*/  IABS R11, R11 ;  /* 0x0000000b000b7213 */ /* 0x000fe40000000000 */
[----:B------:R-:W-:-:S02]  /*0740*/  LEA R2, R2, 0xff, 0x8 ;  /* 0x000000ff02027811 */ /* 0x000fc400078e40ff */
[----:B------:R-:W-:Y:S02]  /*0750*/  IABS R13, R5 ;  /* 0x00000005000d7213 */ /* 0x000fe40000000000 */
[----:B------:R-:W-:Y:S02]  /*0760*/  IABS R3, R3 ;  /* 0x0000000300037213 */ /* 0x000fe40000000000 */
[----:B------:R-:W-:Y:S01]  /*0770*/  IABS R21, R4 ;  /* 0x0000000400157213 */ /* 0x000fe20000000000 */
[C---:B------:R-:W-:Y:S01]  /*0780*/  IMAD.IADD R13, R2.reuse, 0x1, -R13 ;  /* 0x00000001020d7824 */ /* 0x040fe200078e0a0d */
[----:B------:R-:W-:Y:S01]  /*0790*/  IABS R25, R12 ;  /* 0x0000000c00197213 */ /* 0x000fe20000000000 */
[----:B------:R-:W1:Y:S01]  /*07a0*/  LDC.64 R4, c[0x0][0x218] ;  /* 0x00008600ff047b82 */ /* 0x000e620000000a00 */
[----:B------:R-:W-:Y:S01]  /*07b0*/  IADD3 R7, R7, -0xf, RZ ;  /* 0xfffffff107077810 */ /* 0x000fe20007ffe0ff */
[C---:B------:R-:W-:Y:S01]  /*07c0*/  IMAD.IADD R12, R2.reuse, 0x1, -R3 ;  /* 0x00000001020c7824 */ /* 0x040fe200078e0a03 */
[----:B------:R-:W-:Y:S01]  /*07d0*/  IABS R23, R8 ;  /* 0x0000000800177213 */ /* 0x000fe20000000000 */
[----:B------:R-:W-:Y:S01]  /*07e0*/  IMAD.IADD R21, R2, 0x1, -R21 ;  /* 0x0000000102157824 */ /* 0x000fe200078e0a15 */
[----:B------:R-:W-:-:S02]  /*07f0*/  IABS R14, R14 ;  /* 0x0000000e000e7213 */ /* 0x000fc40000000000 */
[----:B------:R-:W-:Y:S01]  /*0800*/  IABS R8, R9 ;  /* 0x0000000900087213 */ /* 0x000fe20000000000 */
[----:B------:R-:W-:Y:S01]  /*0810*/  IMAD.MOV.U32 R9, RZ, RZ, R10 ;  /* 0x000000ffff097224 */ /* 0x000fe200078e000a */
[----:B------:R-:W-:Y:S02]  /*0820*/  IADD3 R11, R11, -0xf, RZ ;  /* 0xfffffff10b0b7810 */ /* 0x000fe40007ffe0ff */
[----:B------:R-:W-:Y:S01]  /*0830*/  IABS R18, R18 ;  /* 0x0000001200127213 */ /* 0x000fe20000000000 */
[----:B------:R-:W-:Y:S01]  /*0840*/  VIADD R9, R9, 0xfffffff1 ;  /* 0xfffffff109097836 */ /* 0x000fe20000000000 */
[----:B------:R-:W-:Y:S02]  /*0850*/  IADD3 R25, R2, -R25, RZ ;  /* 0x8000001902197210 */ /* 0x000fe40007ffe0ff */
[----:B------:R-:W-:Y:S01]  /*0860*/  IABS R16, R7 ;  /* 0x0000000700107213 */ /* 0x000fe20000000000 */
[----:B------:R-:W2:Y:S01]  /*0870*/  LDC.64 R2, c[0x0][0x210] ;  /* 0x00008400ff027b82 */ /* 0x000ea20000000a00 */
[----:B------:R-:W-:Y:S01]  /*0880*/  IABS R20, R19 ;  /* 0x0000001300147213 */ /* 0x000fe20000000000 */
[----:B------:R-:W-:Y:S01]  /*0890*/  VIADD R7, R14, 0xfffffff1 ;  /* 0xfffffff10e077836 */ /* 0x000fe20000000000 */
[----:B------:R-:W-:Y:S01]  /*08a0*/  IABS R27, R11 ;  /* 0x0000000b001b7213 */ /* 0x000fe20000000000 */
[----:B------:R-:W-:Y:S01]  /*08b0*/  IMAD.MOV.U32 R10, RZ, RZ, R18 ;  /* 0x000000ffff0a7224 */ /* 0x000fe200078e0012 */
[----:B------:R-:W-:Y:S01]  /*08c0*/  LEA R6, R6, 0xff, 0x8 ;  /* 0x000000ff06067811 */ /* 0x000fe200078e40ff */
[----:B------:R-:W-:Y:S01]  /*08d0*/  IMAD.MOV.U32 R11, RZ, RZ, R8 ;  /* 0x000000ffff0b7224 */ /* 0x000fe200078e0008 */
[----:B------:R-:W-:Y:S01]  /*08e0*/  MOV R19, R16 ;  /* 0x0000001000137202 */ /* 0x000fe20000000f00 */
[----:B------:R-:W-:Y:S01]  /*08f0*/  VIADD R10, R10, 0xfffffff1 ;  /* 0xfffffff10a0a7836 */ /* 0x000fe20000000000 */
[----:B------:R-:W-:Y:S01]  /*0900*/  MOV R14, R20 ;  /* 0x00000014000e7202 */ /* 0x000fe20000000f00 */
[C---:B------:R-:W-:Y:S01]  /*0910*/  IMAD.IADD R23, R6.reuse, 0x1, -R23 ;  /* 0x0000000106177824 */ /* 0x040fe200078e0a17 */
[----:B------:R-:W-:Y:S01]  /*0920*/  IABS R16, R7 ;  /* 0x0000000700107213 */ /* 0x000fe20000000000 */
[C---:B------:R-:W-:Y:S01]  /*0930*/  IMAD.IADD R8, R6.reuse, 0x1, -R19 ;  /* 0x0000000106087824 */ /* 0x040fe200078e0a13 */
[----:B------:R-:W-:Y:S01]  /*0940*/  IABS R9, R9 ;  /* 0x0000000900097213 */ /* 0x000fe20000000000 */
[----:B------:R-:W-:Y:S01]  /*0950*/  IMAD.IADD R19, R6, 0x1, -R27 ;  /* 0x0000000106137824 */ /* 0x000fe200078e0a1b */
[----:B------:R-:W-:Y:S01]  /*0960*/  IADD3 R7, R6, -R11, RZ ;  /* 0x8000000b06077210 */ /* 0x000fe20007ffe0ff */
[----:B------:R-:W-:Y:S01]  /*0970*/  IMAD.MOV.U32 R27, RZ, RZ, R16 ;  /* 0x000000ffff1b7224 */ /* 0x000fe200078e0010 */
[----:B------:R-:W-:-:S02]  /*0980*/  IADD3 R11, R14, -0xf, RZ ;  /* 0xfffffff10e0b7810 */ /* 0x000fc40007ffe0ff */
[----:B------:R-:W-:Y:S02]  /*0990*/  MOV R6, R9 ;  /* 0x0000000900067202 */ /* 0x000fe40000000f00 */
[----:B------:R-:W-:Y:S02]  /*09a0*/  IABS R10, R10 ;  /* 0x0000000a000a7213 */ /* 0x000fe40000000000 */
[----:B------:R-:W-:Y:S01]  /*09b0*/  IABS R14, R11 ;  /* 0x0000000b000e7213 */ /* 0x000fe20000000000 */
[C---:B------:R-:W-:Y:S02]  /*09c0*/  IMAD R25, R6.reuse, -0x10, R25 ;  /* 0xfffffff006197824 */ /* 0x040fe400078e0219 */
[----:B------:R-:W-:Y:S01]  /*09d0*/  IMAD R21, R6, -0x10, R21 ;  /* 0xfffffff006157824 */ /* 0x000fe200078e0215 */
[----:B------:R-:W-:Y:S01]  /*09e0*/  MOV R6, R14 ;  /* 0x0000000e00067202 */ /* 0x000fe20000000f00 */
[----:B------:R-:W-:Y:S02]  /*09f0*/  IMAD.MOV.U32 R9, RZ, RZ, R10 ;  /* 0x000000ffff097224 */ /* 0x000fe400078e000a */
[----:B------:R-:W-:-:S02]  /*0a00*/  IMAD R11, R27, -0x10, R13 ;  /* 0xfffffff01b0b7824 */ /* 0x000fc400078e020d */
[----:B------:R-:W-:Y:S02]  /*0a10*/  IMAD R13, R9, -0x10, R7 ;  /* 0xfffffff0090d7824 */ /* 0x000fe400078e0207 */
[----:B------:R-:W-:Y:S02]  /*0a20*/  IMAD R27, R27, -0x10, R12 ;  /* 0xfffffff01b1b7824 */ /* 0x000fe400078e020c */
[----:B------:R-:W-:Y:S02]  /*0a30*/  IMAD R7, R9, -0x10, R8 ;  /* 0xfffffff009077824 */ /* 0x000fe400078e0208 */
[----:B------:R-:W-:Y:S02]  /*0a40*/  IMAD R19, R6, -0x10, R19 ;  /* 0xfffffff006137824 */ /* 0x000fe400078e0213 */
[----:B-1----:R-:W-:-:S04]  /*0a50*/  IMAD.WIDE R8, R15, 0x4, R4 ;  /* 0x000000040f087825 */ /* 0x002fc800078e0204 */
[----:B------:R-:W-:Y:S02]  /*0a60*/  IMAD R23, R6, -0x10, R23 ;  /* 0xfffffff006177824 */ /* 0x000fe400078e0217 */
[----:B------:R-:W-:Y:S01]  /*0a70*/  IMAD.WIDE R14, R17, 0x4, R4 ;  /* 0x00000004110e7825 */ /* 0x000fe200078e0204 */
[----:B------:R-:W3:Y:S03]  /*0a80*/  LDG.E.EL R8, desc[UR4][R8.64] ;  /* 0x0000000408087981 */ /* 0x000ee6000c2e1900 */
[--C-:B--2---:R-:W-:Y:S02]  /*0a90*/  IMAD.WIDE R4, R11, 0x4, R2.reuse ;  /* 0x000000040b047825 */ /* 0x104fe400078e0202 */
[----:B------:R-:W2:Y:S02]  /*0aa0*/  LDG.E.EL R14, desc[UR4][R14.64] ;  /* 0x000000040e0e7981 */ /* 0x000ea4000c2e1900 */
[----:B------:R-:W-:-:S02]  /*0ab0*/  IMAD.WIDE R10, R27, 0x4, R2 ;  /* 0x000000041b0a7825 */ /* 0x000fc400078e0202 */
[----:B------:R-:W3:Y:S02]  /*0ac0*/  LDG.E.EL R5, desc[UR4][R4.64] ;  /* 0x0000000404057981 */ /* 0x000ee4000c2e1900 */
[--C-:B------:R-:W-:Y:S02]  /*0ad0*/  IMAD.WIDE R16, R25, 0x4, R2.reuse ;  /* 0x0000000419107825 */ /* 0x100fe400078e0202 */
[----:B------:R-:W4:Y:S02]  /*0ae0*/  LDG.E.EL R11, desc[UR4][R10.64] ;  /* 0x000000040a0b7981 */ /* 0x000f24000c2e1900 */
[--C-:B------:R-:W-:Y:S02]  /*0af0*/  IMAD.WIDE R20, R21, 0x4, R2.reuse ;  /* 0x0000000415147825 */ /* 0x100fe400078e0202 */
[----:B------:R-:W5:Y:S02]  /*0b00*/  LDG.E.EL R17, desc[UR4][R16.64] ;  /* 0x0000000410117981 */ /* 0x000f64000c2e1900 */
[----:B------:R-:W-:-:S02]  /*0b10*/  IMAD.WIDE R12, R13, 0x4, R2 ;  /* 0x000000040d0c7825 */ /* 0x000fc400078e0202 */
[----:B------:R-:W2:Y:S02]  /*0b20*/  LDG.E.EL R21, desc[UR4][R20.64] ;  /* 0x0000000414157981 */ /* 0x000ea4000c2e1900 */
[--C-:B------:R-:W-:Y:S02]  /*0b30*/  IMAD.WIDE R6, R7, 0x4, R2.reuse ;  /* 0x0000000407067825 */ /* 0x100fe400078e0202 */
[----:B------:R-:W2:Y:S02]  /*0b40*/  LDG.E.EL R13, desc[UR4][R12.64] ;  /* 0x000000040c0d7981 */ /* 0x000ea4000c2e1900 */
[--C-:B------:R-:W-:Y:S02]  /*0b50*/  IMAD.WIDE R18, R19, 0x4, R2.reuse ;  /* 0x0000000413127825 */ /* 0x100fe400078e0202 */
[----:B------:R-:W2:Y:S02]  /*0b60*/  LDG.E.EL R7, desc[UR4][R6.64] ;  /* 0x0000000406077981 */ /* 0x000ea4000c2e1900 */
[----:B------:R-:W-:-:S02]  /*0b70*/  IMAD.WIDE R2, R23, 0x4, R2 ;  /* 0x0000000417027825 */ /* 0x000fc400078e0202 */
[----:B------:R-:W2:Y:S01]  /*0b80*/  LDG.E.EL R19, desc[UR4][R18.64] ;  /* 0x0000000412137981 */ /* 0x000ea2000c2e1900 */
[----:B------:R-:W1:Y:S03]  /*0b90*/  LDC.64 R22, c[0x0][0x220] ;  /* 0x00008800ff167b82 */ /* 0x000e660000000a00 */
[----:B------:R-:W2:Y:S01]  /*0ba0*/  LDG.E.EL R3, desc[UR4][R2.64] ;  /* 0x0000000402037981 */ /* 0x000ea2000c2e1900 */
[----:B-1----:R-:W-:-:S04]  /*0bb0*/  IMAD.WIDE R22, R0, 0x4, R22 ;  /* 0x0000000400167825 */ /* 0x002fc800078e0216 */
[--C-:B---3--:R-:W-:Y:S01]  /*0bc0*/  FADD R24, R5, R8.reuse ;  /* 0x0000000805187221 */ /* 0x108fe20000000000 */
[--C-:B----4-:R-:W-:Y:S01]  /*0bd0*/  FADD R25, R11, R8.reuse ;  /* 0x000000080b197221 */ /* 0x110fe20000000000 */
[--C-:B-----5:R-:W-:Y:S01]  /*0be0*/  FADD R26, R17, R8.reuse ;  /* 0x00000008111a7221 */ /* 0x120fe20000000000 */
[----:B--2---:R-:W-:Y:S01]  /*0bf0*/  FADD R27, R21, R8 ;  /* 0x00000008151b7221 */ /* 0x004fe20000000000 */
[--C-:B------:R-:W-:Y:S01]  /*0c00*/  FADD R4, R13, R14.reuse ;  /* 0x0000000e0d047221 */ /* 0x100fe20000000000 */
[--C-:B------:R-:W-:Y:S01]  /*0c10*/  FADD R5, R7, R14.reuse ;  /* 0x0000000e07057221 */ /* 0x100fe20000000000 */
[--C-:B------:R-:W-:Y:S01]  /*0c20*/  FADD R6, R19, R14.reuse ;  /* 0x0000000e13067221 */ /* 0x100fe20000000000 */
[----:B------:R-:W-:Y:S01]  /*0c30*/  FADD R7, R3, R14 ;  /* 0x0000000e03077221 */ /* 0x000fe20000000000 */
[----:B------:R-:W-:Y:S04]  /*0c40*/  STG.E.128 desc[UR4][R22.64], R24 ;  /* 0x0000001816007986 */ /* 0x000fe8000c101d04 */
[----:B------:R-:W-:Y:S01]  /*0c50*/  STG.E.128 desc[UR4][R22.64+0x800], R4 ;  /* 0x0008000416007986 */ /* 0x000fe2000c101d04 */
[----:B------:R-:W-:Y:S05]  /*0c60*/  EXIT ;  /* 0x000000000000794d */ /* 0x000fea0003800000 */
.L_x_0:
[----:B------:R-:W-:-:S00]  /*0c70*/  BRA `(.L_x_0) ;  /* 0xfffffffc00fc7947 */ /* 0x000fc0000383ffff */
[----:B------:R-:W-:-:S00]  /*0c80*/  NOP ;  /* 0x0000000000007918 */ /* 0x000fc00000000000 */
[----:B------:R-:W-:-:S00]  /*0c90*/  NOP ;  /* 0x0000000000007918 */ /* 0x000fc00000000000 */
[----:B------:R-:W-:-:S00]  /*0ca0*/  NOP ;  /* 0x0000000000007918 */ /* 0x000fc00000000000 */
[----:B------:R-:W-:-:S00]  /*0cb0*/  NOP ;  /* 0x0000000000007918 */ /* 0x000fc00000000000 */
[----:B------:R-:W-:-:S00]  /*0cc0*/  NOP ;  /* 0x0000000000007918 */ /* 0x000fc00000000000 */
[----:B------:R-:W-:-:S00]  /*0cd0*/  NOP ;  /* 0x0000000000007918 */ /* 0x000fc00000000000 */
[----:B------:R-:W-:-:S00]  /*0ce0*/  NOP ;  /* 0x0000000000007918 */ /* 0x000fc00000000000 */
[----:B------:R-:W-:-:S00]  /*0cf0*/  NOP ;  /* 0x0000000000007918 */ /* 0x000fc00000000000 */
.L_x_1:


//--------------------- .nv.constant0.triton_poi_fused_convolution_reflection_pad2d_40 --------------------------
	.section	.nv.constant0.triton_poi_fused_convolution_reflection_pad2d_40,"a",@progbits
	.sectionflags	@""
	.align	4
.nv.constant0.triton_poi_fused_convolution_reflection_pad2d_40:
	.zero		556
